//
// Generated by NVIDIA NVVM Compiler
//
// Compiler Build ID: CL-36424714
// Cuda compilation tools, release 13.0, V13.0.88
// Based on NVVM 20.0.0
//

.version 9.0
.target sm_100
.address_size 64

	// .globl	_Z11bucket_sortPiS_S_S_ii

.visible .entry _Z11bucket_sortPiS_S_S_ii(
	.param .u64 .ptr .align 1 _Z11bucket_sortPiS_S_S_ii_param_0,
	.param .u64 .ptr .align 1 _Z11bucket_sortPiS_S_S_ii_param_1,
	.param .u64 .ptr .align 1 _Z11bucket_sortPiS_S_S_ii_param_2,
	.param .u64 .ptr .align 1 _Z11bucket_sortPiS_S_S_ii_param_3,
	.param .u32 _Z11bucket_sortPiS_S_S_ii_param_4,
	.param .u32 _Z11bucket_sortPiS_S_S_ii_param_5
)
{
	.reg .pred 	%p<21>;
	.reg .b32 	%r<71>;
	.reg .b64 	%rd<39>;

	ld.param.u64 	%rd11, [_Z11bucket_sortPiS_S_S_ii_param_0];
	ld.param.u64 	%rd12, [_Z11bucket_sortPiS_S_S_ii_param_1];
	ld.param.u64 	%rd13, [_Z11bucket_sortPiS_S_S_ii_param_2];
	ld.param.u64 	%rd14, [_Z11bucket_sortPiS_S_S_ii_param_3];
	ld.param.u32 	%r15, [_Z11bucket_sortPiS_S_S_ii_param_4];
	ld.param.u32 	%r16, [_Z11bucket_sortPiS_S_S_ii_param_5];
	cvta.to.global.u64 	%rd1, %rd14;
	cvta.to.global.u64 	%rd2, %rd11;
	cvta.to.global.u64 	%rd3, %rd13;
	cvta.to.global.u64 	%rd4, %rd12;
	mov.u32 	%r1, %ctaid.x;
	mov.u32 	%r19, %ntid.x;
	mov.u32 	%r2, %tid.x;
	mad.lo.s32 	%r3, %r1, %r19, %r2;
	// begin inline asm
	mov.u32 %r17, %envreg2;
	// end inline asm
	cvt.u64.u32 	%rd15, %r17;
	// begin inline asm
	mov.u32 %r18, %envreg1;
	// end inline asm
	cvt.u64.u32 	%rd16, %r18;
	shl.b64 	%rd17, %rd16, 32;
	or.b64  	%rd5, %rd17, %rd15;
	setp.ge.s32 	%p1, %r3, %r16;
	@%p1 bra 	$L__BB0_2;
	mul.wide.s32 	%rd18, %r3, 4;
	add.s64 	%rd19, %rd4, %rd18;
	mov.b32 	%r20, 0;
	st.global.u32 	[%rd19], %r20;
	add.s64 	%rd20, %rd3, %rd18;
	st.global.u32 	[%rd20], %r20;
$L__BB0_2:
	setp.ge.s32 	%p2, %r3, %r15;
	@%p2 bra 	$L__BB0_5;
	mul.wide.s32 	%rd21, %r3, 4;
	add.s64 	%rd22, %rd2, %rd21;
	ld.global.u32 	%r21, [%rd22];
	mul.wide.s32 	%rd23, %r21, 4;
	add.s64 	%rd24, %rd4, %rd23;
	atom.global.add.u32 	%r22, [%rd24], 1;
	ld.global.u32 	%r4, [%rd22];
	add.s32 	%r23, %r16, -1;
	setp.eq.s32 	%p3, %r4, %r23;
	@%p3 bra 	$L__BB0_5;
	mul.wide.s32 	%rd25, %r4, 4;
	add.s64 	%rd26, %rd3, %rd25;
	atom.global.add.u32 	%r24, [%rd26+4], 1;
$L__BB0_5:
	setp.ne.s64 	%p4, %rd5, 0;
	@%p4 bra 	$L__BB0_7;
	// begin inline asm
	trap;
	// end inline asm
$L__BB0_7:
	add.s64 	%rd6, %rd5, 4;
	barrier.sync 	0;
	mov.u32 	%r25, %tid.y;
	add.s32 	%r26, %r2, %r25;
	mov.u32 	%r27, %tid.z;
	or.b32  	%r5, %r26, %r27;
	setp.ne.s32 	%p5, %r5, 0;
	@%p5 bra 	$L__BB0_10;
	mov.u32 	%r30, %nctaid.x;
	mov.u32 	%r31, %nctaid.y;
	mul.lo.s32 	%r32, %r30, %r31;
	mov.u32 	%r33, %nctaid.z;
	mul.lo.s32 	%r34, %r32, %r33;
	mov.u32 	%r35, %ctaid.y;
	add.s32 	%r36, %r1, %r35;
	mov.u32 	%r37, %ctaid.z;
	neg.s32 	%r38, %r37;
	setp.eq.s32 	%p6, %r36, %r38;
	sub.s32 	%r39, -2147483647, %r34;
	selp.b32 	%r29, %r39, 1, %p6;
	// begin inline asm
	atom.add.release.gpu.u32 %r28,[%rd6],%r29;
	// end inline asm
$L__BB0_9:
	// begin inline asm
	ld.acquire.gpu.u32 %r40,[%rd6];
	// end inline asm
	xor.b32  	%r41, %r40, %r28;
	setp.gt.s32 	%p7, %r41, -1;
	@%p7 bra 	$L__BB0_9;
$L__BB0_10:
	setp.ge.s32 	%p8, %r3, %r16;
	barrier.sync 	0;
	@%p8 bra 	$L__BB0_29;
	setp.lt.s32 	%p9, %r16, 2;
	@%p9 bra 	$L__BB0_26;
	mul.wide.s32 	%rd29, %r3, 4;
	add.s64 	%rd7, %rd3, %rd29;
	add.s64 	%rd8, %rd1, %rd29;
	mov.u32 	%r43, %nctaid.x;
	mov.u32 	%r44, %nctaid.y;
	mul.lo.s32 	%r45, %r43, %r44;
	mov.u32 	%r46, %nctaid.z;
	mul.lo.s32 	%r47, %r45, %r46;
	mov.u32 	%r48, %ctaid.y;
	add.s32 	%r49, %r1, %r48;
	mov.u32 	%r50, %ctaid.z;
	neg.s32 	%r51, %r50;
	setp.eq.s32 	%p10, %r49, %r51;
	sub.s32 	%r52, -2147483647, %r47;
	selp.b32 	%r7, %r52, 1, %p10;
	mov.b32 	%r69, 1;
$L__BB0_13:
	setp.ne.s64 	%p11, %rd5, 0;
	ld.global.u32 	%r53, [%rd7];
	st.global.u32 	[%rd8], %r53;
	@%p11 bra 	$L__BB0_15;
	// begin inline asm
	trap;
	// end inline asm
$L__BB0_15:
	setp.ne.s32 	%p12, %r5, 0;
	barrier.sync 	0;
	@%p12 bra 	$L__BB0_18;
	// begin inline asm
	atom.add.release.gpu.u32 %r54,[%rd6],%r7;
	// end inline asm
$L__BB0_17:
	// begin inline asm
	ld.acquire.gpu.u32 %r56,[%rd6];
	// end inline asm
	xor.b32  	%r57, %r56, %r54;
	setp.gt.s32 	%p13, %r57, -1;
	@%p13 bra 	$L__BB0_17;
$L__BB0_18:
	barrier.sync 	0;
	setp.lt.s32 	%p14, %r3, %r69;
	@%p14 bra 	$L__BB0_20;
	sub.s32 	%r58, %r3, %r69;
	mul.wide.s32 	%rd32, %r58, 4;
	add.s64 	%rd33, %rd1, %rd32;
	ld.global.u32 	%r59, [%rd33];
	ld.global.u32 	%r60, [%rd7];
	add.s32 	%r61, %r60, %r59;
	st.global.u32 	[%rd7], %r61;
$L__BB0_20:
	setp.ne.s64 	%p15, %rd5, 0;
	@%p15 bra 	$L__BB0_22;
	// begin inline asm
	trap;
	// end inline asm
$L__BB0_22:
	setp.ne.s32 	%p16, %r5, 0;
	barrier.sync 	0;
	@%p16 bra 	$L__BB0_25;
	// begin inline asm
	atom.add.release.gpu.u32 %r62,[%rd6],%r7;
	// end inline asm
$L__BB0_24:
	// begin inline asm
	ld.acquire.gpu.u32 %r64,[%rd6];
	// end inline asm
	xor.b32  	%r65, %r64, %r62;
	setp.gt.s32 	%p17, %r65, -1;
	@%p17 bra 	$L__BB0_24;
$L__BB0_25:
	barrier.sync 	0;
	shl.b32 	%r69, %r69, 1;
	setp.lt.s32 	%p18, %r69, %r16;
	@%p18 bra 	$L__BB0_13;
$L__BB0_26:
	mul.wide.s32 	%rd36, %r3, 4;
	add.s64 	%rd9, %rd3, %rd36;
	add.s64 	%rd10, %rd4, %rd36;
	ld.global.u32 	%r66, [%rd10];
	setp.lt.s32 	%p19, %r66, 1;
	@%p19 bra 	$L__BB0_29;
	ld.global.u32 	%r70, [%rd9];
$L__BB0_28:
	add.s32 	%r14, %r70, 1;
	mul.wide.s32 	%rd37, %r70, 4;
	add.s64 	%rd38, %rd2, %rd37;
	st.global.u32 	[%rd38], %r3;
	ld.global.u32 	%r67, [%rd10];
	add.s32 	%r68, %r67, -1;
	st.global.u32 	[%rd10], %r68;
	setp.gt.s32 	%p20, %r67, 1;
	mov.u32 	%r70, %r14;
	@%p20 bra 	$L__BB0_28;
$L__BB0_29:
	ret;

}


// ===== COMPILED SASS (sm_100) =====

	.target	sm_100

	.elftype	@"ET_EXEC"


//--------------------- .note.nv.tkinfo           --------------------------
	.section	.note.nv.tkinfo,"",@"SHT_NOTE"
	.sectionflags	@"SHF_NOTE_NV_TKINFO"
	.tkinfo
        /*0018*/ 	.word	0x00000002
        /*0030*/ 	.string	""
        /*0030*/ 	.string	"ptxas"
        /*0030*/ 	.string	"Cuda compilation tools, release 13.0, V13.0.88"
        /*0030*/ 	.string	"Build cuda_13.0.r13.0/compiler.36424714_0"
        /*0030*/ 	.string	"-arch sm_100 -m 64 "



//--------------------- .note.nv.cuinfo           --------------------------
	.section	.note.nv.cuinfo,"",@"SHT_NOTE"
	.sectionflags	@"SHF_NOTE_NV_CUINFO"
        /*0018*/ 	.short	0x0002
        /*001a*/ 	.short	0x0064
        /*001c*/ 	.short	0x0082
	.zero		2


//--------------------- .nv.info                  --------------------------
	.section	.nv.info,"",@"SHT_CUDA_INFO"
	.align	4


	//----- nvinfo : EIATTR_REGCOUNT
	.align		4
        /*0000*/ 	.byte	0x04, 0x2f
        /*0002*/ 	.short	(.L_1 - .L_0)
	.align		4
.L_0:
        /*0004*/ 	.word	index@(_Z11bucket_sortPiS_S_S_ii)
        /*0008*/ 	.word	0x00000011


	//----- nvinfo : EIATTR_FRAME_SIZE
	.align		4
.L_1:
        /*000c*/ 	.byte	0x04, 0x11
        /*000e*/ 	.short	(.L_3 - .L_2)
	.align		4
.L_2:
        /*0010*/ 	.word	index@(_Z11bucket_sortPiS_S_S_ii)
        /*0014*/ 	.word	0x00000000


	//----- nvinfo : EIATTR_MIN_STACK_SIZE
	.align		4
.L_3:
        /*0018*/ 	.byte	0x04, 0x12
        /*001a*/ 	.short	(.L_5 - .L_4)
	.align		4
.L_4:
        /*001c*/ 	.word	index@(_Z11bucket_sortPiS_S_S_ii)
        /*0020*/ 	.word	0x00000000
.L_5:


//--------------------- .nv.compat                --------------------------
	.section	.nv.compat,"",@"SHT_CUDA_COMPAT_INFO"
	.align	4
        /*0000*/ 	.byte	0x02, 0x09, 0x00, 0x00, 0x02, 0x02, 0x01, 0x00, 0x02, 0x05, 0x05, 0x00, 0x03, 0x07, 0x01, 0x01
        /*0010*/ 	.byte	0x02, 0x03, 0x00, 0x00, 0x02, 0x06, 0x01, 0x00, 0x04, 0x0b, 0x08, 0x00, 0x09, 0x00, 0x00, 0x00
        /*0020*/ 	.byte	0x00, 0x00, 0x00, 0x00


//--------------------- .nv.info._Z11bucket_sortPiS_S_S_ii --------------------------
	.section	.nv.info._Z11bucket_sortPiS_S_S_ii,"",@"SHT_CUDA_INFO"
	.sectionflags	@""
	.align	4


	//----- nvinfo : EIATTR_CUDA_API_VERSION
	.align		4
        /*0000*/ 	.byte	0x04, 0x37
        /*0002*/ 	.short	(.L_7 - .L_6)
.L_6:
        /*0004*/ 	.word	0x00000082


	//----- nvinfo : EIATTR_KPARAM_INFO
	.align		4
.L_7:
        /*0008*/ 	.byte	0x04, 0x17
        /*000a*/ 	.short	(.L_9 - .L_8)
.L_8:
        /*000c*/ 	.word	0x00000000
        /*0010*/ 	.short	0x0005
        /*0012*/ 	.short	0x0024
        /*0014*/ 	.byte	0x00, 0xf0, 0x11, 0x00


	//----- nvinfo : EIATTR_KPARAM_INFO
	.align		4
.L_9:
        /*0018*/ 	.byte	0x04, 0x17
        /*001a*/ 	.short	(.L_11 - .L_10)
.L_10:
        /*001c*/ 	.word	0x00000000
        /*0020*/ 	.short	0x0004
        /*0022*/ 	.short	0x0020
        /*0024*/ 	.byte	0x00, 0xf0, 0x11, 0x00


	//----- nvinfo : EIATTR_KPARAM_INFO
	.align		4
.L_11:
        /*0028*/ 	.byte	0x04, 0x17
        /*002a*/ 	.short	(.L_13 - .L_12)
.L_12:
        /*002c*/ 	.word	0x00000000
        /*0030*/ 	.short	0x0003
        /*0032*/ 	.short	0x0018
        /*0034*/ 	.byte	0x00, 0xf5, 0x21, 0x00


	//----- nvinfo : EIATTR_KPARAM_INFO
	.align		4
.L_13:
        /*0038*/ 	.byte	0x04, 0x17
        /*003a*/ 	.short	(.L_15 - .L_14)
.L_14:
        /*003c*/ 	.word	0x00000000
        /*0040*/ 	.short	0x0002
        /*0042*/ 	.short	0x0010
        /*0044*/ 	.byte	0x00, 0xf5, 0x21, 0x00


	//----- nvinfo : EIATTR_KPARAM_INFO
	.align		4
.L_15:
        /*0048*/ 	.byte	0x04, 0x17
        /*004a*/ 	.short	(.L_17 - .L_16)
.L_16:
        /*004c*/ 	.word	0x00000000
        /*0050*/ 	.short	0x0001
        /*0052*/ 	.short	0x0008
        /*0054*/ 	.byte	0x00, 0xf5, 0x21, 0x00


	//----- nvinfo : EIATTR_KPARAM_INFO
	.align		4
.L_17:
        /*0058*/ 	.byte	0x04, 0x17
        /*005a*/ 	.short	(.L_19 - .L_18)
.L_18:
        /*005c*/ 	.word	0x00000000
        /*0060*/ 	.short	0x0000
        /*0062*/ 	.short	0x0000
        /*0064*/ 	.byte	0x00, 0xf5, 0x21, 0x00


	//----- nvinfo : EIATTR_SPARSE_MMA_MASK
	.align		4
.L_19:
        /*0068*/ 	.byte	0x03, 0x50
        /*006a*/ 	.short	0x0000


	//----- nvinfo : EIATTR_MAXREG_COUNT
	.align		4
        /*006c*/ 	.byte	0x03, 0x1b
        /*006e*/ 	.short	0x00ff


	//----- nvinfo : EIATTR_NUM_BARRIERS
	.align		4
        /*0070*/ 	.byte	0x02, 0x4c
        /*0072*/ 	.byte	0x01
	.zero		1


	//----- nvinfo : EIATTR_MERCURY_ISA_VERSION
	.align		4
        /*0074*/ 	.byte	0x03, 0x5f
        /*0076*/ 	.short	0x0101


	//----- nvinfo : EIATTR_INT_WARP_WIDE_INSTR_OFFSETS
	.align		4
        /*0078*/ 	.byte	0x04, 0x31
        /*007a*/ 	.short	(.L_21 - .L_20)


	//   ....[0]....
.L_20:
        /*007c*/ 	.word	0x000003c0


	//   ....[1]....
        /*0080*/ 	.word	0x00000500


	//   ....[2]....
        /*0084*/ 	.word	0x000007e0


	//   ....[3]....
        /*0088*/ 	.word	0x000008a0


	//   ....[4]....
        /*008c*/ 	.word	0x00000a70


	//   ....[5]....
        /*0090*/ 	.word	0x00000b30


	//----- nvinfo : EIATTR_COOP_GROUP_MASK_REGIDS
	.align		4
.L_21:
        /*0094*/ 	.byte	0x04, 0x29
        /*0096*/ 	.short	(.L_23 - .L_22)


	//   ....[0]....
.L_22:
        /*0098*/ 	.word	0xffffffff


	//   ....[1]....
        /*009c*/ 	.word	0xffffffff


	//   ....[2]....
        /*00a0*/ 	.word	0xffffffff


	//   ....[3]....
        /*00a4*/ 	.word	0xffffffff


	//   ....[4]....
        /*00a8*/ 	.word	0xffffffff


	//   ....[5]....
        /*00ac*/ 	.word	0xffffffff


	//   ....[6]....
        /*00b0*/ 	.word	0x0500000b


	//   ....[7]....
        /*00b4*/ 	.word	0x0500000b


	//   ....[8]....
        /*00b8*/ 	.word	0x0500000b


	//   ....[9]....
        /*00bc*/ 	.word	0x0500000b


	//   ....[10]....
        /*00c0*/ 	.word	0x0500000b


	//----- nvinfo : EIATTR_COOP_GROUP_INSTR_OFFSETS
	.align		4
.L_23:
        /*00c4*/ 	.byte	0x04, 0x28
        /*00c6*/ 	.short	(.L_25 - .L_24)


	//   ....[0]....
.L_24:
        /*00c8*/ 	.word	0x00000320


	//   ....[1]....
        /*00cc*/ 	.word	0x000005b0


	//   ....[2]....
        /*00d0*/ 	.word	0x000007a0


	//   ....[3]....
        /*00d4*/ 	.word	0x00000950


	//   ....[4]....
        /*00d8*/ 	.word	0x00000a30


	//   ....[5]....
        /*00dc*/ 	.word	0x00000be0


	//   ....[6]....
        /*00e0*/ 	.word	0x00000dd0


	//   ....[7]....
        /*00e4*/ 	.word	0x00000e80


	//   ....[8]....
        /*00e8*/ 	.word	0x00000f30


	//   ....[9]....
        /*00ec*/ 	.word	0x00000fe0


	//   ....[10]....
        /*00f0*/ 	.word	0x00001090


	//----- nvinfo : EIATTR_VRC_CTA_INIT_COUNT
	.align		4
.L_25:
        /*00f4*/ 	.byte	0x02, 0x4a
	.zero		1
	.zero		1


	//----- nvinfo : EIATTR_EXIT_INSTR_OFFSETS
	.align		4
        /*00f8*/ 	.byte	0x04, 0x1c
        /*00fa*/ 	.short	(.L_27 - .L_26)


	//   ....[0]....
.L_26:
        /*00fc*/ 	.word	0x000005c0


	//   ....[1]....
        /*0100*/ 	.word	0x00000c80


	//   ....[2]....
        /*0104*/ 	.word	0x00000d50


	//----- nvinfo : EIATTR_CRS_STACK_SIZE
	.align		4
.L_27:
        /*0108*/ 	.byte	0x04, 0x1e
        /*010a*/ 	.short	(.L_29 - .L_28)
.L_28:
        /*010c*/ 	.word	0x00000000


	//----- nvinfo : EIATTR_CBANK_PARAM_SIZE
	.align		4
.L_29:
        /*0110*/ 	.byte	0x03, 0x19
        /*0112*/ 	.short	0x0028


	//----- nvinfo : EIATTR_PARAM_CBANK
	.align		4
        /*0114*/ 	.byte	0x04, 0x0a
        /*0116*/ 	.short	(.L_31 - .L_30)
	.align		4
.L_30:
        /*0118*/ 	.word	index@(.nv.constant0._Z11bucket_sortPiS_S_S_ii)
        /*011c*/ 	.short	0x0380
        /*011e*/ 	.short	0x0028


	//----- nvinfo : EIATTR_SW_WAR
	.align		4
.L_31:
        /*0120*/ 	.byte	0x04, 0x36
        /*0122*/ 	.short	(.L_33 - .L_32)
.L_32:
        /*0124*/ 	.word	0x00000008
.L_33:


//--------------------- .nv.callgraph             --------------------------
	.section	.nv.callgraph,"",@"SHT_CUDA_CALLGRAPH"
	.align	4
	.sectionentsize	8
	.align		4
        /*0000*/ 	.word	0x00000000
	.align		4
        /*0004*/ 	.word	0xffffffff
	.align		4
        /*0008*/ 	.word	0x00000000
	.align		4
        /*000c*/ 	.word	0xfffffffe
	.align		4
        /*0010*/ 	.word	0x00000000
	.align		4
        /*0014*/ 	.word	0xfffffffd
	.align		4
        /*0018*/ 	.word	0x00000000
	.align		4
        /*001c*/ 	.word	0xfffffffc


//--------------------- .text._Z11bucket_sortPiS_S_S_ii --------------------------
	.section	.text._Z11bucket_sortPiS_S_S_ii,"ax",@progbits
	.align	128
        .global         _Z11bucket_sortPiS_S_S_ii
        .type           _Z11bucket_sortPiS_S_S_ii,@function
        .size           _Z11bucket_sortPiS_S_S_ii,(.L_x_40 - _Z11bucket_sortPiS_S_S_ii)
        .other          _Z11bucket_sortPiS_S_S_ii,@"STO_CUDA_ENTRY STV_DEFAULT"
_Z11bucket_sortPiS_S_S_ii:
.text._Z11bucket_sortPiS_S_S_ii:
[----:B------:R-:W-:Y:S01]  /*0000*/  LDC R1, c[0x0][0x37c] ;  /* 0x0000df00ff017b82 */ /* 0x000fe20000000800 */
[----:B------:R-:W0:Y:S07]  /*0010*/  S2R R4, SR_TID.X ;  /* 0x0000000000047919 */ /* 0x000e2e0000002100 */
[----:B------:R-:W0:Y:S01]  /*0020*/  S2UR UR12, SR_CTAID.X ;  /* 0x00000000000c79c3 */ /* 0x000e220000002500 */
[----:B------:R-:W1:Y:S01]  /*0030*/  LDCU UR16, c[0x0][0x3a4] ;  /* 0x00007480ff1077ac */ /* 0x000e620008000800 */
[----:B------:R-:W-:Y:S01]  /*0040*/  BSSY.RECONVERGENT B0, `(.L_x_0) ;  /* 0x0000024000007945 */ /* 0x000fe20003800200 */
[----:B------:R-:W2:Y:S05]  /*0050*/  LDCU.64 UR10, c[0x0][0x358] ;  /* 0x00006b00ff0a77ac */ /* 0x000eaa0008000a00 */
[----:B------:R-:W0:Y:S01]  /*0060*/  LDC R3, c[0x0][0x360] ;  /* 0x0000d800ff037b82 */ /* 0x000e220000000800 */
[----:B------:R-:W3:Y:S01]  /*0070*/  LDCU UR4, c[0x0][0x3a0] ;  /* 0x00007400ff0477ac */ /* 0x000ee20008000800 */
[----:B------:R-:W-:-:S05]  /*0080*/  CS2R.32 R0, SR_CgaSize ;  /* 0x0000000000007805 */ /* 0x000fca0000008a00 */
[----:B------:R-:W-:-:S05]  /*0090*/  IMAD R0, R0, -0xa0, RZ ;  /* 0xffffff6000007824 */ /* 0x000fca00078e02ff */
[----:B------:R-:W-:-:S14]  /*00a0*/  R2UR UR13, R0 ;  /* 0x00000000000d72ca */ /* 0x000fdc00000e0000 */
[----:B------:R-:W4:Y:S01]  /*00b0*/  LDCU UR13, c[0x0][UR13+0x258] ;  /* 0x00004b000d0d77ac */ /* 0x000f220008000800 */
[----:B------:R-:W-:-:S05]  /*00c0*/  CS2R.32 R0, SR_CgaSize ;  /* 0x0000000000007805 */ /* 0x000fca0000008a00 */
[----:B------:R-:W-:-:S05]  /*00d0*/  IMAD R0, R0, -0xa0, RZ ;  /* 0xffffff6000007824 */ /* 0x000fca00078e02ff */
[----:B------:R-:W-:-:S14]  /*00e0*/  R2UR UR14, R0 ;  /* 0x00000000000e72ca */ /* 0x000fdc00000e0000 */
[----:B------:R-:W2:Y:S01]  /*00f0*/  LDCU UR14, c[0x0][UR14+0x254] ;  /* 0x00004a800e0e77ac */ /* 0x000ea20008000800 */
[----:B0-----:R-:W-:-:S05]  /*0100*/  IMAD R0, R3, UR12, R4 ;  /* 0x0000000c03007c24 */ /* 0x001fca000f8e0204 */
[C---:B-1----:R-:W-:Y:S02]  /*0110*/  ISETP.GE.AND P0, PT, R0.reuse, UR16, PT ;  /* 0x0000001000007c0c */ /* 0x042fe4000bf06270 */
[----:B---3--:R-:W-:-:S11]  /*0120*/  ISETP.GE.AND P1, PT, R0, UR4, PT ;  /* 0x0000000400007c0c */ /* 0x008fd6000bf26270 */
[----:B------:R-:W0:Y:S08]  /*0130*/  @!P0 LDC.64 R2, c[0x0][0x388] ;  /* 0x0000e200ff028b82 */ /* 0x000e300000000a00 */
[----:B------:R-:W1:Y:S01]  /*0140*/  @!P0 LDC.64 R6, c[0x0][0x390] ;  /* 0x0000e400ff068b82 */ /* 0x000e620000000a00 */
[----:B0-----:R-:W-:-:S05]  /*0150*/  @!P0 IMAD.WIDE R2, R0, 0x4, R2 ;  /* 0x0000000400028825 */ /* 0x001fca00078e0202 */
[----:B--2---:R0:W-:Y:S01]  /*0160*/  @!P0 STG.E desc[UR10][R2.64], RZ ;  /* 0x000000ff02008986 */ /* 0x0041e2000c10190a */
[----:B-1----:R-:W-:-:S05]  /*0170*/  @!P0 IMAD.WIDE R6, R0, 0x4, R6 ;  /* 0x0000000400068825 */ /* 0x002fca00078e0206 */
[----:B------:R0:W-:Y:S01]  /*0180*/  @!P0 STG.E desc[UR10][R6.64], RZ ;  /* 0x000000ff06008986 */ /* 0x0001e2000c10190a */
[----:B----4-:R-:W-:Y:S05]  /*0190*/  @P1 BRA `(.L_x_1) ;  /* 0x0000000000381947 */ /* 0x010fea0003800000 */
[----:B0-----:R-:W0:Y:S08]  /*01a0*/  LDC.64 R2, c[0x0][0x380] ;  /* 0x0000e000ff027b82 */ /* 0x001e300000000a00 */
[----:B------:R-:W1:Y:S01]  /*01b0*/  LDC.64 R6, c[0x0][0x388] ;  /* 0x0000e200ff067b82 */ /* 0x000e620000000a00 */
[----:B0-----:R-:W-:-:S05]  /*01c0*/  IMAD.WIDE R2, R0, 0x4, R2 ;  /* 0x0000000400027825 */ /* 0x001fca00078e0202 */
[----:B------:R-:W1:Y:S01]  /*01d0*/  LDG.E R5, desc[UR10][R2.64] ;  /* 0x0000000a02057981 */ /* 0x000e62000c1e1900 */
[----:B------:R-:W-:Y:S02]  /*01e0*/  IMAD.MOV.U32 R9, RZ, RZ, 0x1 ;  /* 0x00000001ff097424 */ /* 0x000fe400078e00ff */
[----:B-1----:R-:W-:-:S05]  /*01f0*/  IMAD.WIDE R6, R5, 0x4, R6 ;  /* 0x0000000405067825 */ /* 0x002fca00078e0206 */
[----:B------:R1:W-:Y:S04]  /*0200*/  REDG.E.ADD.STRONG.GPU desc[UR10][R6.64], R9 ;  /* 0x000000090600798e */ /* 0x0003e8000c12e10a */
[----:B------:R-:W2:Y:S01]  /*0210*/  LDG.E R5, desc[UR10][R2.64] ;  /* 0x0000000a02057981 */ /* 0x000ea2000c1e1900 */
[----:B------:R-:W-:-:S06]  /*0220*/  UIADD3 UR4, UPT, UPT, UR16, -0x1, URZ ;  /* 0xffffffff10047890 */ /* 0x000fcc000fffe0ff */
[----:B--2---:R-:W-:-:S13]  /*0230*/  ISETP.NE.AND P1, PT, R5, UR4, PT ;  /* 0x0000000405007c0c */ /* 0x004fda000bf25270 */
[----:B-1----:R-:W-:Y:S05]  /*0240*/  @!P1 BRA `(.L_x_1) ;  /* 0x00000000000c9947 */ /* 0x002fea0003800000 */
[----:B------:R-:W0:Y:S02]  /*0250*/  LDC.64 R2, c[0x0][0x390] ;  /* 0x0000e400ff027b82 */ /* 0x000e240000000a00 */
[----:B0-----:R-:W-:-:S05]  /*0260*/  IMAD.WIDE R2, R5, 0x4, R2 ;  /* 0x0000000405027825 */ /* 0x001fca00078e0202 */
[----:B------:R1:W-:Y:S02]  /*0270*/  REDG.E.ADD.STRONG.GPU desc[UR10][R2.64+0x4], R9 ;  /* 0x000004090200798e */ /* 0x0003e4000c12e10a */
.L_x_1:
[----:B------:R-:W-:Y:S05]  /*0280*/  BSYNC.RECONVERGENT B0 ;  /* 0x0000000000007941 */ /* 0x000fea0003800200 */
.L_x_0:
[----:B------:R-:W-:Y:S02]  /*0290*/  UISETP.NE.U32.AND UP0, UPT, UR13, URZ, UPT ;  /* 0x000000ff0d00728c */ /* 0x000fe4000bf05070 */
[----:B01----:R-:W-:Y:S02]  /*02a0*/  IMAD.U32 R2, RZ, RZ, UR13 ;  /* 0x0000000dff027e24 */ /* 0x003fe4000f8e00ff */
[----:B------:R-:W-:Y:S01]  /*02b0*/  IMAD.U32 R3, RZ, RZ, UR14 ;  /* 0x0000000eff037e24 */ /* 0x000fe2000f8e00ff */
[----:B------:R-:W-:-:S09]  /*02c0*/  UISETP.NE.AND.EX UP0, UPT, UR14, URZ, UPT, UP0 ;  /* 0x000000ff0e00728c */ /* 0x000fd2000bf05300 */
[----:B------:R-:W-:Y:S05]  /*02d0*/  BRA.U UP0, `(.L_x_2) ;  /* 0x0000000100047547 */ /* 0x000fea000b800000 */
[----:B------:R-:W-:Y:S05]  /*02e0*/  BPT.TRAP 0x1 ;  /* 0x000000040000795c */ /* 0x000fea0000300000 */
.L_x_2:
[----:B------:R-:W0:Y:S01]  /*02f0*/  S2R R5, SR_TID.Y ;  /* 0x0000000000057919 */ /* 0x000e220000002200 */
[----:B------:R-:W-:Y:S01]  /*0300*/  BSSY B0, `(.L_x_3) ;  /* 0x0000028000007945 */ /* 0x000fe20003800000 */
[----:B------:R-:W1:Y:S01]  /*0310*/  S2R R7, SR_TID.Z ;  /* 0x0000000000077919 */ /* 0x000e620000002300 */
[----:B------:R-:W-:Y:S01]  /*0320*/  BAR.SYNC.DEFER_BLOCKING 0x0 ;  /* 0x0000000000007b1d */ /* 0x000fe20000010000 */
[----:B0-----:R-:W-:-:S04]  /*0330*/  IADD3 R8, PT, PT, R4, R5, RZ ;  /* 0x0000000504087210 */ /* 0x001fc80007ffe0ff */
[----:B-1----:R-:W-:-:S13]  /*0340*/  LOP3.LUT P1, R8, R8, RZ, R7, 0xfa, !PT ;  /* 0x000000ff08087212 */ /* 0x002fda000782fa07 */
[----:B------:R-:W-:Y:S05]  /*0350*/  @P1 BRA `(.L_x_4) ;  /* 0x0000000000881947 */ /* 0x000fea0003800000 */
[----:B------:R-:W0:Y:S01]  /*0360*/  LDCU UR4, c[0x0][0x370] ;  /* 0x00006e00ff0477ac */ /* 0x000e220008000800 */
[----:B------:R-:W1:Y:S01]  /*0370*/  S2UR UR7, SR_CTAID.Y ;  /* 0x00000000000779c3 */ /* 0x000e620000002600 */
[----:B------:R-:W2:Y:S01]  /*0380*/  S2R R5, SR_LANEID ;  /* 0x0000000000057919 */ /* 0x000ea20000000000 */
[----:B------:R-:W3:Y:S01]  /*0390*/  LDCU UR5, c[0x0][0x374] ;  /* 0x00006e80ff0577ac */ /* 0x000ee20008000800 */
[----:B------:R-:W4:Y:S05]  /*03a0*/  LDCU UR6, c[0x0][0x378] ;  /* 0x00006f00ff0677ac */ /* 0x000f2a0008000800 */
[----:B------:R-:W5:Y:S01]  /*03b0*/  S2UR UR8, SR_CTAID.Z ;  /* 0x00000000000879c3 */ /* 0x000f620000002700 */
[----:B------:R-:W-:-:S02]  /*03c0*/  VOTEU.ANY UR15, UPT, PT ;  /* 0x00000000000f7886 */ /* 0x000fc400038e0100 */
[----:B------:R-:W2:Y:S01]  /*03d0*/  FLO.U32 R6, UR15 ;  /* 0x0000000f00067d00 */ /* 0x000ea200080e0000 */
[----:B0-----:R-:W-:-:S07]  /*03e0*/  UIADD3 UR9, UPT, UPT, URZ, -UR4, URZ ;  /* 0x80000004ff097290 */ /* 0x001fce000fffe0ff */
[----:B------:R-:W0:Y:S01]  /*03f0*/  POPC R4, UR15 ;  /* 0x0000000f00047d09 */ /* 0x000e220008000000 */
[----:B-1----:R-:W-:-:S03]  /*0400*/  UIADD3 UR4, UPT, UPT, UR12, UR7, URZ ;  /* 0x000000070c047290 */ /* 0x002fc6000fffe0ff */
[----:B------:R-:W-:Y:S02]  /*0410*/  UMOV UR7, UR9 ;  /* 0x0000000900077c82 */ /* 0x000fe40008000000 */
[----:B---3--:R-:W-:Y:S02]  /*0420*/  UIMAD UR5, UR7, UR5, URZ ;  /* 0x00000005070572a4 */ /* 0x008fe4000f8e02ff */
[----:B-----5:R-:W-:Y:S01]  /*0430*/  UIADD3 UR8, UPT, UPT, -UR8, URZ, URZ ;  /* 0x000000ff08087290 */ /* 0x020fe2000fffe1ff */
[----:B--2---:R-:W-:-:S03]  /*0440*/  ISETP.EQ.U32.AND P1, PT, R6, R5, PT ;  /* 0x000000050600720c */ /* 0x004fc60003f22070 */
[----:B------:R-:W-:Y:S02]  /*0450*/  UISETP.NE.AND UP0, UPT, UR4, UR8, UPT ;  /* 0x000000080400728c */ /* 0x000fe4000bf05270 */
[----:B----4-:R-:W-:-:S04]  /*0460*/  UIMAD UR4, UR6, UR5, -0x7fffffff ;  /* 0x80000001060474a4 */ /* 0x010fc8000f8e0205 */
[----:B------:R-:W-:-:S06]  /*0470*/  USEL UR4, UR4, 0x1, !UP0 ;  /* 0x0000000104047887 */ /* 0x000fcc000c000000 */
[----:B0-----:R-:W-:Y:S01]  /*0480*/  IMAD R5, R4, UR4, RZ ;  /* 0x0000000404057c24 */ /* 0x001fe2000f8e02ff */
[----:B------:R-:W-:Y:S06]  /*0490*/  @P1 MEMBAR.ALL.GPU ;  /* 0x0000000000001992 */ /* 0x000fec000000a000 */
[----:B------:R-:W-:-:S00]  /*04a0*/  @P1 ERRBAR ;  /* 0x00000000000019ab */ /* 0x000fc00000000000 */
[----:B------:R-:W-:Y:S06]  /*04b0*/  @P1 CGAERRBAR ;  /* 0x00000000000015ab */ /* 0x000fec0000000000 */
[----:B------:R-:W2:Y:S01]  /*04c0*/  @P1 ATOM.E.ADD.STRONG.GPU PT, R5, desc[UR10][R2.64+0x4], R5 ;  /* 0x800004050205198a */ /* 0x000ea200081ef10a */
[----:B------:R-:W0:Y:S02]  /*04d0*/  S2R R7, SR_LTMASK ;  /* 0x0000000000077919 */ /* 0x000e240000003900 */
[----:B0-----:R-:W-:-:S06]  /*04e0*/  LOP3.LUT R7, R7, UR15, RZ, 0xc0, !PT ;  /* 0x0000000f07077c12 */ /* 0x001fcc000f8ec0ff */
[----:B------:R-:W0:Y:S01]  /*04f0*/  POPC R7, R7 ;  /* 0x0000000700077309 */ /* 0x000e220000000000 */
[----:B--2---:R-:W0:Y:S02]  /*0500*/  SHFL.IDX PT, R4, R5, R6, 0x1f ;  /* 0x00001f0605047589 */ /* 0x004e2400000e0000 */
[----:B0-----:R-:W-:-:S07]  /*0510*/  IMAD R4, R7, UR4, R4 ;  /* 0x0000000407047c24 */ /* 0x001fce000f8e0204 */
.L_x_5:
[----:B------:R-:W2:Y:S04]  /*0520*/  LD.E.STRONG.GPU R5, desc[UR10][R2.64+0x4] ;  /* 0x0000040a02057980 */ /* 0x000ea8000c10f900 */
[----:B--2---:R-:W-:Y:S01]  /*0530*/  CCTL.IVALL ;  /* 0x00000000ff00798f */ /* 0x004fe20002000000 */
[----:B------:R-:W-:Y:S05]  /*0540*/  YIELD ;  /* 0x0000000000007946 */ /* 0x000fea0003800000 */
[----:B------:R-:W-:-:S04]  /*0550*/  LOP3.LUT R5, R5, R4, RZ, 0x3c, !PT ;  /* 0x0000000405057212 */ /* 0x000fc800078e3cff */
[----:B------:R-:W-:-:S13]  /*0560*/  ISETP.GT.AND P1, PT, R5, -0x1, PT ;  /* 0xffffffff0500780c */ /* 0x000fda0003f24270 */
[----:B------:R-:W-:Y:S05]  /*0570*/  @P1 BRA `(.L_x_5) ;  /* 0xfffffffc00e81947 */ /* 0x000fea000383ffff */
.L_x_4:
[----:B------:R-:W-:Y:S05]  /*0580*/  BSYNC B0 ;  /* 0x0000000000007941 */ /* 0x000fea0003800000 */
.L_x_3:
[----:B------:R-:W-:-:S03]  /*0590*/  UMOV UR4, 0xffffffff ;  /* 0xffffffff00047882 */ /* 0x000fc60000000000 */
[----:B------:R-:W-:Y:S05]  /*05a0*/  BRA.DIV UR4, `(.L_x_6) ;  /* 0x0000000604f07947 */ /* 0x000fea000b800000 */
[----:B------:R-:W-:Y:S06]  /*05b0*/  BAR.SYNC.DEFER_BLOCKING 0x0 ;  /* 0x0000000000007b1d */ /* 0x000fec0000010000 */
.L_x_26:
[----:B------:R-:W-:Y:S05]  /*05c0*/  @P0 EXIT ;  /* 0x000000000000094d */ /* 0x000fea0003800000 */
[----:B------:R-:W-:Y:S01]  /*05d0*/  UISETP.GE.AND UP0, UPT, UR16, 0x2, UPT ;  /* 0x000000021000788c */ /* 0x000fe2000bf06270 */
[----:B------:R-:W-:Y:S08]  /*05e0*/  BSSY B0, `(.L_x_7) ;  /* 0x0000065000007945 */ /* 0x000ff00003800000 */
[----:B------:R-:W-:Y:S05]  /*05f0*/  BRA.U !UP0, `(.L_x_8) ;  /* 0x00000005088c7547 */ /* 0x000fea000b800000 */
[----:B------:R-:W0:Y:S01]  /*0600*/  LDCU UR4, c[0x0][0x370] ;  /* 0x00006e00ff0477ac */ /* 0x000e220008000800 */
[----:B------:R-:W1:Y:S01]  /*0610*/  S2UR UR7, SR_CTAID.Y ;  /* 0x00000000000779c3 */ /* 0x000e620000002600 */
[----:B------:R-:W2:Y:S01]  /*0620*/  LDCU UR5, c[0x0][0x374] ;  /* 0x00006e80ff0577ac */ /* 0x000ea20008000800 */
[----:B------:R-:W3:Y:S06]  /*0630*/  LDCU UR6, c[0x0][0x378] ;  /* 0x00006f00ff0677ac */ /* 0x000eec0008000800 */
[----:B------:R-:W4:Y:S08]  /*0640*/  S2UR UR8, SR_CTAID.Z ;  /* 0x00000000000879c3 */ /* 0x000f300000002700 */
[----:B------:R-:W5:Y:S01]  /*0650*/  LDC.64 R4, c[0x0][0x390] ;  /* 0x0000e400ff047b82 */ /* 0x000f620000000a00 */
[----:B0-----:R-:W-:-:S04]  /*0660*/  UIADD3 UR4, UPT, UPT, URZ, -UR4, URZ ;  /* 0x80000004ff047290 */ /* 0x001fc8000fffe0ff */
[----:B--2---:R-:W-:-:S03]  /*0670*/  UIMAD UR4, UR4, UR5, URZ ;  /* 0x00000005040472a4 */ /* 0x004fc6000f8e02ff */
[----:B------:R-:W0:Y:S01]  /*0680*/  LDC.64 R6, c[0x0][0x398] ;  /* 0x0000e600ff067b82 */ /* 0x000e220000000a00 */
[----:B---3--:R-:W-:Y:S02]  /*0690*/  UIMAD UR4, UR6, UR4, -0x7fffffff ;  /* 0x80000001060474a4 */ /* 0x008fe4000f8e0204 */
[----:B-1----:R-:W-:-:S04]  /*06a0*/  UIADD3 UR7, UPT, UPT, UR12, UR7, URZ ;  /* 0x000000070c077290 */ /* 0x002fc8000fffe0ff */
[----:B------:R-:W-:Y:S02]  /*06b0*/  IMAD.U32 R10, RZ, RZ, UR4 ;  /* 0x00000004ff0a7e24 */ /* 0x000fe4000f8e00ff */
[----:B----4-:R-:W-:-:S05]  /*06c0*/  IMAD R9, RZ, RZ, -UR8 ;  /* 0x80000008ff097e24 */ /* 0x010fca000f8e02ff */
[----:B------:R-:W-:Y:S01]  /*06d0*/  ISETP.NE.AND P0, PT, R9, UR7, PT ;  /* 0x0000000709007c0c */ /* 0x000fe2000bf05270 */
[----:B------:R-:W-:Y:S02]  /*06e0*/  HFMA2 R9, -RZ, RZ, 0, 5.9604644775390625e-08 ;  /* 0x00000001ff097431 */ /* 0x000fe400000001ff */
[----:B-----5:R-:W-:Y:S01]  /*06f0*/  IMAD.WIDE R4, R0, 0x4, R4 ;  /* 0x0000000400047825 */ /* 0x020fe200078e0204 */
[----:B------:R-:W-:-:S03]  /*0700*/  SEL R10, R10, 0x1, !P0 ;  /* 0x000000010a0a7807 */ /* 0x000fc60004000000 */
[----:B0-----:R-:W-:-:S07]  /*0710*/  IMAD.WIDE R6, R0, 0x4, R6 ;  /* 0x0000000400067825 */ /* 0x001fce00078e0206 */
.L_x_22:
[----:B01----:R-:W2:Y:S01]  /*0720*/  LDG.E R11, desc[UR10][R4.64] ;  /* 0x0000000a040b7981 */ /* 0x003ea2000c1e1900 */
[----:B------:R-:W-:-:S04]  /*0730*/  UISETP.NE.U32.AND UP0, UPT, UR13, URZ, UPT ;  /* 0x000000ff0d00728c */ /* 0x000fc8000bf05070 */
[----:B------:R-:W-:Y:S01]  /*0740*/  UISETP.NE.AND.EX UP0, UPT, UR14, URZ, UPT, UP0 ;  /* 0x000000ff0e00728c */ /* 0x000fe2000bf05300 */
[----:B--2---:R0:W-:Y:S08]  /*0750*/  STG.E desc[UR10][R6.64], R11 ;  /* 0x0000000b06007986 */ /* 0x0041f0000c10190a */
[----:B------:R-:W-:Y:S05]  /*0760*/  BRA.U !UP0, `(.L_x_9) ;  /* 0x00000005087c7547 */ /* 0x000fea000b800000 */
[----:B------:R-:W-:Y:S01]  /*0770*/  UMOV UR4, 0xffffffff ;  /* 0xffffffff00047882 */ /* 0x000fe20000000000 */
[----:B------:R-:W-:Y:S02]  /*0780*/  ISETP.NE.AND P0, PT, R8, RZ, PT ;  /* 0x000000ff0800720c */ /* 0x000fe40003f05270 */
[----:B------:R-:W-:Y:S11]  /*0790*/  BRA.DIV UR4, `(.L_x_10) ;  /* 0x0000000604a07947 */ /* 0x000ff6000b800000 */
[----:B------:R-:W-:Y:S06]  /*07a0*/  BAR.SYNC.DEFER_BLOCKING 0x0 ;  /* 0x0000000000007b1d */ /* 0x000fec0000010000 */
.L_x_29:
[----:B------:R-:W-:Y:S04]  /*07b0*/  BSSY B1, `(.L_x_11) ;  /* 0x0000017000017945 */ /* 0x000fe80003800000 */
[----:B------:R-:W-:Y:S05]  /*07c0*/  @P0 BRA `(.L_x_12) ;  /* 0x0000000000540947 */ /* 0x000fea0003800000 */
[----:B0-----:R-:W0:Y:S01]  /*07d0*/  S2R R11, SR_LANEID ;  /* 0x00000000000b7919 */ /* 0x001e220000000000 */
[----:B------:R-:W-:Y:S02]  /*07e0*/  VOTEU.ANY UR4, UPT, PT ;  /* 0x0000000000047886 */ /* 0x000fe400038e0100 */
[----:B------:R-:W0:Y:S01]  /*07f0*/  FLO.U32 R12, UR4 ;  /* 0x00000004000c7d00 */ /* 0x000e2200080e0000 */
[----:B------:R-:W-:-:S06]  /*0800*/  UPOPC UR5, UR4 ;  /* 0x00000004000572bf */ /* 0x000fcc0008000000 */
[----:B------:R-:W-:Y:S01]  /*0810*/  IMAD R13, R10, UR5, RZ ;  /* 0x000000050a0d7c24 */ /* 0x000fe2000f8e02ff */
[----:B0-----:R-:W-:-:S13]  /*0820*/  ISETP.EQ.U32.AND P1, PT, R12, R11, PT ;  /* 0x0000000b0c00720c */ /* 0x001fda0003f22070 */
        /* <DEDUP_REMOVED lines=8> */
[----:B0-----:R-:W-:-:S07]  /*08b0*/  IMAD R11, R10, R14, R11 ;  /* 0x0000000e0a0b7224 */ /* 0x001fce00078e020b */
.L_x_13:
[----:B------:R-:W2:Y:S04]  /*08c0*/  LD.E.STRONG.GPU R12, desc[UR10][R2.64+0x4] ;  /* 0x0000040a020c7980 */ /* 0x000ea8000c10f900 */
[----:B--2---:R-:W-:Y:S01]  /*08d0*/  CCTL.IVALL ;  /* 0x00000000ff00798f */ /* 0x004fe20002000000 */
[----:B------:R-:W-:Y:S05]  /*08e0*/  YIELD ;  /* 0x0000000000007946 */ /* 0x000fea0003800000 */
[----:B------:R-:W-:-:S04]  /*08f0*/  LOP3.LUT R12, R12, R11, RZ, 0x3c, !PT ;  /* 0x0000000b0c0c7212 */ /* 0x000fc800078e3cff */
[----:B------:R-:W-:-:S13]  /*0900*/  ISETP.GT.AND P1, PT, R12, -0x1, PT ;  /* 0xffffffff0c00780c */ /* 0x000fda0003f24270 */
[----:B------:R-:W-:Y:S05]  /*0910*/  @P1 BRA `(.L_x_13) ;  /* 0xfffffffc00e81947 */ /* 0x000fea000383ffff */
.L_x_12:
[----:B------:R-:W-:Y:S05]  /*0920*/  BSYNC B1 ;  /* 0x0000000000017941 */ /* 0x000fea0003800000 */
.L_x_11:
[----:B------:R-:W-:-:S03]  /*0930*/  UMOV UR4, 0xffffffff ;  /* 0xffffffff00047882 */ /* 0x000fc60000000000 */
[----:B------:R-:W-:Y:S05]  /*0940*/  BRA.DIV UR4, `(.L_x_14) ;  /* 0x0000000604607947 */ /* 0x000fea000b800000 */
[----:B------:R-:W-:Y:S06]  /*0950*/  BAR.SYNC.DEFER_BLOCKING 0x0 ;  /* 0x0000000000007b1d */ /* 0x000fec0000010000 */
.L_x_32:
[----:B------:R-:W-:Y:S01]  /*0960*/  ISETP.GE.AND P1, PT, R0, R9, PT ;  /* 0x000000090000720c */ /* 0x000fe20003f26270 */
[----:B------:R-:W-:-:S12]  /*0970*/  BSSY.RECONVERGENT B1, `(.L_x_15) ;  /* 0x0000009000017945 */ /* 0x000fd80003800200 */
[----:B------:R-:W-:Y:S05]  /*0980*/  @!P1 BRA `(.L_x_16) ;  /* 0x00000000001c9947 */ /* 0x000fea0003800000 */
[----:B------:R-:W1:Y:S01]  /*0990*/  LDC.64 R12, c[0x0][0x398] ;  /* 0x0000e600ff0c7b82 */ /* 0x000e620000000a00 */
[----:B0-----:R-:W-:-:S04]  /*09a0*/  IMAD.IADD R11, R0, 0x1, -R9 ;  /* 0x00000001000b7824 */ /* 0x001fc800078e0a09 */
[----:B-1----:R-:W-:Y:S02]  /*09b0*/  IMAD.WIDE R12, R11, 0x4, R12 ;  /* 0x000000040b0c7825 */ /* 0x002fe400078e020c */
[----:B------:R-:W2:Y:S04]  /*09c0*/  LDG.E R11, desc[UR10][R4.64] ;  /* 0x0000000a040b7981 */ /* 0x000ea8000c1e1900 */
[----:B------:R-:W2:Y:S02]  /*09d0*/  LDG.E R12, desc[UR10][R12.64] ;  /* 0x0000000a0c0c7981 */ /* 0x000ea4000c1e1900 */
[----:B--2---:R-:W-:-:S05]  /*09e0*/  IMAD.IADD R11, R12, 0x1, R11 ;  /* 0x000000010c0b7824 */ /* 0x004fca00078e020b */
[----:B------:R1:W-:Y:S02]  /*09f0*/  STG.E desc[UR10][R4.64], R11 ;  /* 0x0000000b04007986 */ /* 0x0003e4000c10190a */
.L_x_16:
[----:B------:R-:W-:Y:S05]  /*0a00*/  BSYNC.RECONVERGENT B1 ;  /* 0x0000000000017941 */ /* 0x000fea0003800200 */
.L_x_15:
[----:B------:R-:W-:-:S03]  /*0a10*/  UMOV UR4, 0xffffffff ;  /* 0xffffffff00047882 */ /* 0x000fc60000000000 */
[----:B------:R-:W-:Y:S05]  /*0a20*/  BRA.DIV UR4, `(.L_x_17) ;  /* 0x0000000604547947 */ /* 0x000fea000b800000 */
[----:B------:R-:W-:Y:S06]  /*0a30*/  BAR.SYNC.DEFER_BLOCKING 0x0 ;  /* 0x0000000000007b1d */ /* 0x000fec0000010000 */
.L_x_35:
[----:B------:R-:W-:Y:S04]  /*0a40*/  BSSY B1, `(.L_x_18) ;  /* 0x0000017000017945 */ /* 0x000fe80003800000 */
[----:B------:R-:W-:Y:S05]  /*0a50*/  @P0 BRA `(.L_x_19) ;  /* 0x0000000000540947 */ /* 0x000fea0003800000 */
[----:B01----:R-:W0:Y:S01]  /*0a60*/  S2R R11, SR_LANEID ;  /* 0x00000000000b7919 */ /* 0x003e220000000000 */
        /* <DEDUP_REMOVED lines=14> */
.L_x_20:
[----:B------:R-:W2:Y:S04]  /*0b50*/  LD.E.STRONG.GPU R12, desc[UR10][R2.64+0x4] ;  /* 0x0000040a020c7980 */ /* 0x000ea8000c10f900 */
[----:B--2---:R-:W-:Y:S01]  /*0b60*/  CCTL.IVALL ;  /* 0x00000000ff00798f */ /* 0x004fe20002000000 */
[----:B------:R-:W-:Y:S05]  /*0b70*/  YIELD ;  /* 0x0000000000007946 */ /* 0x000fea0003800000 */
[----:B------:R-:W-:-:S04]  /*0b80*/  LOP3.LUT R12, R12, R11, RZ, 0x3c, !PT ;  /* 0x0000000b0c0c7212 */ /* 0x000fc800078e3cff */
[----:B------:R-:W-:-:S13]  /*0b90*/  ISETP.GT.AND P0, PT, R12, -0x1, PT ;  /* 0xffffffff0c00780c */ /* 0x000fda0003f04270 */
[----:B------:R-:W-:Y:S05]  /*0ba0*/  @P0 BRA `(.L_x_20) ;  /* 0xfffffffc00e80947 */ /* 0x000fea000383ffff */
.L_x_19:
[----:B------:R-:W-:Y:S05]  /*0bb0*/  BSYNC B1 ;  /* 0x0000000000017941 */ /* 0x000fea0003800000 */
.L_x_18:
[----:B------:R-:W-:-:S03]  /*0bc0*/  UMOV UR4, 0xffffffff ;  /* 0xffffffff00047882 */ /* 0x000fc60000000000 */
[----:B------:R-:W-:Y:S05]  /*0bd0*/  BRA.DIV UR4, `(.L_x_21) ;  /* 0x0000000604147947 */ /* 0x000fea000b800000 */
[----:B------:R-:W-:Y:S06]  /*0be0*/  BAR.SYNC.DEFER_BLOCKING 0x0 ;  /* 0x0000000000007b1d */ /* 0x000fec0000010000 */
.L_x_38:
[----:B------:R-:W2:Y:S01]  /*0bf0*/  LDCU UR4, c[0x0][0x3a4] ;  /* 0x00007480ff0477ac */ /* 0x000ea20008000800 */
[----:B------:R-:W-:-:S04]  /*0c00*/  SHF.L.U32 R9, R9, 0x1, RZ ;  /* 0x0000000109097819 */ /* 0x000fc800000006ff */
[----:B--2---:R-:W-:-:S13]  /*0c10*/  ISETP.GE.AND P0, PT, R9, UR4, PT ;  /* 0x0000000409007c0c */ /* 0x004fda000bf06270 */
[----:B------:R-:W-:Y:S05]  /*0c20*/  @!P0 BRA `(.L_x_22) ;  /* 0xfffffff800bc8947 */ /* 0x000fea000383ffff */
.L_x_8:
[----:B------:R-:W-:Y:S05]  /*0c30*/  BSYNC B0 ;  /* 0x0000000000007941 */ /* 0x000fea0003800000 */
.L_x_7:
[----:B------:R-:W1:Y:S02]  /*0c40*/  LDC.64 R2, c[0x0][0x388] ;  /* 0x0000e200ff027b82 */ /* 0x000e640000000a00 */
[----:B-1----:R-:W-:-:S05]  /*0c50*/  IMAD.WIDE R4, R0, 0x4, R2 ;  /* 0x0000000400047825 */ /* 0x002fca00078e0202 */
[----:B------:R-:W2:Y:S02]  /*0c60*/  LDG.E R2, desc[UR10][R4.64] ;  /* 0x0000000a04027981 */ /* 0x000ea4000c1e1900 */
[----:B--2---:R-:W-:-:S13]  /*0c70*/  ISETP.GE.AND P0, PT, R2, 0x1, PT ;  /* 0x000000010200780c */ /* 0x004fda0003f06270 */
[----:B------:R-:W-:Y:S05]  /*0c80*/  @!P0 EXIT ;  /* 0x000000000000894d */ /* 0x000fea0003800000 */
[----:B------:R-:W1:Y:S08]  /*0c90*/  LDC.64 R2, c[0x0][0x390] ;  /* 0x0000e400ff027b82 */ /* 0x000e700000000a00 */
[----:B0-----:R-:W0:Y:S01]  /*0ca0*/  LDC.64 R6, c[0x0][0x380] ;  /* 0x0000e000ff067b82 */ /* 0x001e220000000a00 */
[----:B-1----:R-:W-:-:S05]  /*0cb0*/  IMAD.WIDE R2, R0, 0x4, R2 ;  /* 0x0000000400027825 */ /* 0x002fca00078e0202 */
[----:B------:R1:W5:Y:S02]  /*0cc0*/  LDG.E R9, desc[UR10][R2.64] ;  /* 0x0000000a02097981 */ /* 0x000364000c1e1900 */
.L_x_23:
[----:B012--5:R-:W-:-:S05]  /*0cd0*/  IMAD.WIDE R2, R9, 0x4, R6 ;  /* 0x0000000409027825 */ /* 0x027fca00078e0206 */
[----:B------:R2:W-:Y:S04]  /*0ce0*/  STG.E desc[UR10][R2.64], R0 ;  /* 0x0000000002007986 */ /* 0x0005e8000c10190a */
[----:B------:R-:W3:Y:S01]  /*0cf0*/  LDG.E R8, desc[UR10][R4.64] ;  /* 0x0000000a04087981 */ /* 0x000ee2000c1e1900 */
[----:B------:R-:W-:Y:S02]  /*0d00*/  VIADD R9, R9, 0x1 ;  /* 0x0000000109097836 */ /* 0x000fe40000000000 */
[C---:B---3--:R-:W-:Y:S01]  /*0d10*/  VIADD R11, R8.reuse, 0xffffffff ;  /* 0xffffffff080b7836 */ /* 0x048fe20000000000 */
[----:B------:R-:W-:-:S04]  /*0d20*/  ISETP.GT.AND P0, PT, R8, 0x1, PT ;  /* 0x000000010800780c */ /* 0x000fc80003f04270 */
[----:B------:R2:W-:Y:S09]  /*0d30*/  STG.E desc[UR10][R4.64], R11 ;  /* 0x0000000b04007986 */ /* 0x0005f2000c10190a */
[----:B------:R-:W-:Y:S05]  /*0d40*/  @P0 BRA `(.L_x_23) ;  /* 0xfffffffc00e00947 */ /* 0x000fea000383ffff */
[----:B------:R-:W-:Y:S05]  /*0d50*/  EXIT ;  /* 0x000000000000794d */ /* 0x000fea0003800000 */
.L_x_9:
[----:B------:R-:W-:Y:S05]  /*0d60*/  BPT.TRAP 0x1 ;  /* 0x000000040000795c */ /* 0x000fea0000300000 */
.L_x_6:
[----:B------:R-:W-:Y:S01]  /*0d70*/  BSSY B0, `(.L_x_24) ;  /* 0x0000009000007945 */ /* 0x000fe20003800000 */
[----:B------:R-:W-:Y:S02]  /*0d80*/  CS2R R12, SRZ ;  /* 0x00000000000c7805 */ /* 0x000fe4000001ff00 */
[----:B0-----:R-:W-:-:S07]  /*0d90*/  MOV R11, 0xffffffff ;  /* 0xffffffff000b7802 */ /* 0x001fce0000000f00 */
[----:B------:R-:W-:Y:S05]  /*0da0*/  WARPSYNC.COLLECTIVE.ALL `(.L_x_25) ;  /* 0x0000000000147948 */ /* 0x000fea0003c00000 */
[----:B------:R-:W-:-:S04]  /*0db0*/  SHF.L.U32 R13, R13, 0x10, RZ ;  /* 0x000000100d0d7819 */ /* 0x000fc800000006ff */
[----:B------:R-:W-:-:S05]  /*0dc0*/  LOP3.LUT R13, R13, 0xf, R12, 0xf8, !PT ;  /* 0x0000000f0d0d7812 */ /* 0x000fca00078ef80c */
[----:B------:R0:W-:Y:S02]  /*0dd0*/  BAR.SYNC.DEFER_BLOCKING R13, R13 ;  /* 0x0000000d0000731d */ /* 0x0001e40000010000 */
[----:B0-----:R-:W-:-:S04]  /*0de0*/  SHF.R.U32 R13, R13, 0x10, RZ ;  /* 0x000000100d0d7819 */ /* 0x001fc800000016ff */
[----:B------:R-:W-:Y:S05]  /*0df0*/  ENDCOLLECTIVE ;  /* 0x000000000000791b */ /* 0x000fea0003800000 */
.L_x_25:
[----:B------:R-:W-:Y:S05]  /*0e00*/  BSYNC B0 ;  /* 0x0000000000007941 */ /* 0x000fea0003800000 */
.L_x_24:
[----:B------:R-:W-:Y:S05]  /*0e10*/  BRA `(.L_x_26) ;  /* 0xfffffff400e87947 */ /* 0x000fea000383ffff */
.L_x_10:
[----:B------:R-:W-:Y:S01]  /*0e20*/  BSSY B1, `(.L_x_27) ;  /* 0x0000009000017945 */ /* 0x000fe20003800000 */
[----:B------:R-:W-:Y:S01]  /*0e30*/  CS2R R12, SRZ ;  /* 0x00000000000c7805 */ /* 0x000fe2000001ff00 */
[----:B0-----:R-:W-:-:S07]  /*0e40*/  IMAD.MOV.U32 R11, RZ, RZ, -0x1 ;  /* 0xffffffffff0b7424 */ /* 0x001fce00078e00ff */
[----:B------:R-:W-:Y:S05]  /*0e50*/  WARPSYNC.COLLECTIVE.ALL `(.L_x_28) ;  /* 0x0000000000147948 */ /* 0x000fea0003c00000 */
[----:B------:R-:W-:-:S04]  /*0e60*/  SHF.L.U32 R13, R13, 0x10, RZ ;  /* 0x000000100d0d7819 */ /* 0x000fc800000006ff */
[----:B------:R-:W-:-:S05]  /*0e70*/  LOP3.LUT R13, R13, 0xf, R12, 0xf8, !PT ;  /* 0x0000000f0d0d7812 */ /* 0x000fca00078ef80c */
[----:B------:R0:W-:Y:S02]  /*0e80*/  BAR.SYNC.DEFER_BLOCKING R13, R13 ;  /* 0x0000000d0000731d */ /* 0x0001e40000010000 */
[----:B0-----:R-:W-:-:S04]  /*0e90*/  SHF.R.U32 R13, R13, 0x10, RZ ;  /* 0x000000100d0d7819 */ /* 0x001fc800000016ff */
[----:B------:R-:W-:Y:S05]  /*0ea0*/  ENDCOLLECTIVE ;  /* 0x000000000000791b */ /* 0x000fea0003800000 */
.L_x_28:
[----:B------:R-:W-:Y:S05]  /*0eb0*/  BSYNC B1 ;  /* 0x0000000000017941 */ /* 0x000fea0003800000 */
.L_x_27:
[----:B------:R-:W-:Y:S05]  /*0ec0*/  BRA `(.L_x_29) ;  /* 0xfffffff800387947 */ /* 0x000fea000383ffff */
.L_x_14:
        /* <DEDUP_REMOVED lines=9> */
.L_x_31:
[----:B------:R-:W-:Y:S05]  /*0f60*/  BSYNC B1 ;  /* 0x0000000000017941 */ /* 0x000fea0003800000 */
.L_x_30:
[----:B------:R-:W-:Y:S05]  /*0f70*/  BRA `(.L_x_32) ;  /* 0xfffffff800787947 */ /* 0x000fea000383ffff */
.L_x_17:
[----:B------:R-:W-:Y:S01]  /*0f80*/  BSSY B1, `(.L_x_33) ;  /* 0x0000009000017945 */ /* 0x000fe20003800000 */
[----:B------:R-:W-:Y:S02]  /*0f90*/  CS2R R12, SRZ ;  /* 0x00000000000c7805 */ /* 0x000fe4000001ff00 */
[----:B01----:R-:W-:-:S07]  /*0fa0*/  MOV R11, 0xffffffff ;  /* 0xffffffff000b7802 */ /* 0x003fce0000000f00 */
[----:B------:R-:W-:Y:S05]  /*0fb0*/  WARPSYNC.COLLECTIVE.ALL `(.L_x_34) ;  /* 0x0000000000147948 */ /* 0x000fea0003c00000 */
[----:B------:R-:W-:-:S04]  /*0fc0*/  SHF.L.U32 R13, R13, 0x10, RZ ;  /* 0x000000100d0d7819 */ /* 0x000fc800000006ff */
[----:B------:R-:W-:-:S05]  /*0fd0*/  LOP3.LUT R13, R13, 0xf, R12, 0xf8, !PT ;  /* 0x0000000f0d0d7812 */ /* 0x000fca00078ef80c */
[----:B------:R0:W-:Y:S02]  /*0fe0*/  BAR.SYNC.DEFER_BLOCKING R13, R13 ;  /* 0x0000000d0000731d */ /* 0x0001e40000010000 */
[----:B0-----:R-:W-:-:S04]  /*0ff0*/  SHF.R.U32 R13, R13, 0x10, RZ ;  /* 0x000000100d0d7819 */ /* 0x001fc800000016ff */
[----:B------:R-:W-:Y:S05]  /*1000*/  ENDCOLLECTIVE ;  /* 0x000000000000791b */ /* 0x000fea0003800000 */
.L_x_34:
[----:B------:R-:W-:Y:S05]  /*1010*/  BSYNC B1 ;  /* 0x0000000000017941 */ /* 0x000fea0003800000 */
.L_x_33:
[----:B------:R-:W-:Y:S05]  /*1020*/  BRA `(.L_x_35) ;  /* 0xfffffff800847947 */ /* 0x000fea000383ffff */
.L_x_21:
[----:B------:R-:W-:Y:S01]  /*1030*/  BSSY B1, `(.L_x_36) ;  /* 0x0000009000017945 */ /* 0x000fe20003800000 */
[----:B------:R-:W-:Y:S01]  /*1040*/  CS2R R12, SRZ ;  /* 0x00000000000c7805 */ /* 0x000fe2000001ff00 */
[----:B01----:R-:W-:-:S07]  /*1050*/  IMAD.MOV.U32 R11, RZ, RZ, -0x1 ;  /* 0xffffffffff0b7424 */ /* 0x003fce00078e00ff */
[----:B------:R-:W-:Y:S05]  /*1060*/  WARPSYNC.COLLECTIVE.ALL `(.L_x_37) ;  /* 0x0000000000147948 */ /* 0x000fea0003c00000 */
[----:B------:R-:W-:-:S04]  /*1070*/  SHF.L.U32 R13, R13, 0x10, RZ ;  /* 0x000000100d0d7819 */ /* 0x000fc800000006ff */
[----:B------:R-:W-:-:S05]  /*1080*/  LOP3.LUT R13, R13, 0xf, R12, 0xf8, !PT ;  /* 0x0000000f0d0d7812 */ /* 0x000fca00078ef80c */
[----:B------:R0:W-:Y:S02]  /*1090*/  BAR.SYNC.DEFER_BLOCKING R13, R13 ;  /* 0x0000000d0000731d */ /* 0x0001e40000010000 */
[----:B0-----:R-:W-:-:S04]  /*10a0*/  SHF.R.U32 R13, R13, 0x10, RZ ;  /* 0x000000100d0d7819 */ /* 0x001fc800000016ff */
[----:B------:R-:W-:Y:S05]  /*10b0*/  ENDCOLLECTIVE ;  /* 0x000000000000791b */ /* 0x000fea0003800000 */
.L_x_37:
[----:B------:R-:W-:Y:S05]  /*10c0*/  BSYNC B1 ;  /* 0x0000000000017941 */ /* 0x000fea0003800000 */
.L_x_36:
[----:B------:R-:W-:Y:S05]  /*10d0*/  BRA `(.L_x_38) ;  /* 0xfffffff800c47947 */ /* 0x000fea000383ffff */
.L_x_39:
[----:B------:R-:W-:-:S00]  /*10e0*/  BRA `(.L_x_39) ;  /* 0xfffffffc00fc7947 */ /* 0x000fc0000383ffff */
[----:B------:R-:W-:-:S00]  /*10f0*/  NOP ;  /* 0x0000000000007918 */ /* 0x000fc00000000000 */
        /* <DEDUP_REMOVED lines=8> */
.L_x_40:


//--------------------- .nv.shared.reserved.0     --------------------------
	.section	.nv.shared.reserved.0,"aw",@nobits
	.weak		__nv_reservedSMEM_offset_0_alias
	.size		__nv_reservedSMEM_offset_0_alias, 0, 64
	.other		__nv_reservedSMEM_offset_0_alias,@"STO_CUDA_RESERVED_SHARED STV_DEFAULT"
__nv_reservedSMEM_offset_0_alias:
	.zero		0
	.zero		64


//--------------------- .nv.constant0._Z11bucket_sortPiS_S_S_ii --------------------------
	.section	.nv.constant0._Z11bucket_sortPiS_S_S_ii,"a",@progbits
	.sectionflags	@""
	.align	4
.nv.constant0._Z11bucket_sortPiS_S_S_ii:
	.zero		936


//--------------------- SYMBOLS --------------------------

	.type		.nv.reservedSmem.offset0,@object
	.size		.nv.reservedSmem.offset0,0x4
